//
// Generated by NVIDIA NVVM Compiler
//
// Compiler Build ID: CL-36424714
// Cuda compilation tools, release 13.0, V13.0.88
// Based on NVVM 20.0.0
//

.version 9.0
.target sm_100
.address_size 64

	// .globl	_Z9addKernelIiEvPT_S1_S1_m

.visible .entry _Z9addKernelIiEvPT_S1_S1_m(
	.param .u64 .ptr .align 1 _Z9addKernelIiEvPT_S1_S1_m_param_0,
	.param .u64 .ptr .align 1 _Z9addKernelIiEvPT_S1_S1_m_param_1,
	.param .u64 .ptr .align 1 _Z9addKernelIiEvPT_S1_S1_m_param_2,
	.param .u64 _Z9addKernelIiEvPT_S1_S1_m_param_3
)
{
	.reg .pred 	%p<10>;
	.reg .b32 	%r<88>;
	.reg .b64 	%rd<60>;

	ld.param.u64 	%rd36, [_Z9addKernelIiEvPT_S1_S1_m_param_0];
	ld.param.u64 	%rd37, [_Z9addKernelIiEvPT_S1_S1_m_param_1];
	ld.param.u64 	%rd38, [_Z9addKernelIiEvPT_S1_S1_m_param_2];
	ld.param.u64 	%rd35, [_Z9addKernelIiEvPT_S1_S1_m_param_3];
	cvta.to.global.u64 	%rd1, %rd38;
	cvta.to.global.u64 	%rd2, %rd37;
	cvta.to.global.u64 	%rd3, %rd36;
	setp.eq.s64 	%p1, %rd35, 0;
	@%p1 bra 	$L__BB0_13;
	and.b64  	%rd4, %rd35, 15;
	setp.lt.u64 	%p2, %rd35, 16;
	mov.b64 	%rd54, 0;
	@%p2 bra 	$L__BB0_4;
	and.b64  	%rd54, %rd35, -16;
	add.s64 	%rd51, %rd3, 32;
	add.s64 	%rd50, %rd2, 32;
	add.s64 	%rd49, %rd1, 32;
	mov.u64 	%rd52, %rd54;
$L__BB0_3:
	.pragma "nounroll";
	ld.global.u32 	%r1, [%rd51+-32];
	ld.global.u32 	%r2, [%rd50+-32];
	add.s32 	%r3, %r2, %r1;
	st.global.u32 	[%rd49+-32], %r3;
	ld.global.u32 	%r4, [%rd51+-28];
	ld.global.u32 	%r5, [%rd50+-28];
	add.s32 	%r6, %r5, %r4;
	st.global.u32 	[%rd49+-28], %r6;
	ld.global.u32 	%r7, [%rd51+-24];
	ld.global.u32 	%r8, [%rd50+-24];
	add.s32 	%r9, %r8, %r7;
	st.global.u32 	[%rd49+-24], %r9;
	ld.global.u32 	%r10, [%rd51+-20];
	ld.global.u32 	%r11, [%rd50+-20];
	add.s32 	%r12, %r11, %r10;
	st.global.u32 	[%rd49+-20], %r12;
	ld.global.u32 	%r13, [%rd51+-16];
	ld.global.u32 	%r14, [%rd50+-16];
	add.s32 	%r15, %r14, %r13;
	st.global.u32 	[%rd49+-16], %r15;
	ld.global.u32 	%r16, [%rd51+-12];
	ld.global.u32 	%r17, [%rd50+-12];
	add.s32 	%r18, %r17, %r16;
	st.global.u32 	[%rd49+-12], %r18;
	ld.global.u32 	%r19, [%rd51+-8];
	ld.global.u32 	%r20, [%rd50+-8];
	add.s32 	%r21, %r20, %r19;
	st.global.u32 	[%rd49+-8], %r21;
	ld.global.u32 	%r22, [%rd51+-4];
	ld.global.u32 	%r23, [%rd50+-4];
	add.s32 	%r24, %r23, %r22;
	st.global.u32 	[%rd49+-4], %r24;
	ld.global.u32 	%r25, [%rd51];
	ld.global.u32 	%r26, [%rd50];
	add.s32 	%r27, %r26, %r25;
	st.global.u32 	[%rd49], %r27;
	ld.global.u32 	%r28, [%rd51+4];
	ld.global.u32 	%r29, [%rd50+4];
	add.s32 	%r30, %r29, %r28;
	st.global.u32 	[%rd49+4], %r30;
	ld.global.u32 	%r31, [%rd51+8];
	ld.global.u32 	%r32, [%rd50+8];
	add.s32 	%r33, %r32, %r31;
	st.global.u32 	[%rd49+8], %r33;
	ld.global.u32 	%r34, [%rd51+12];
	ld.global.u32 	%r35, [%rd50+12];
	add.s32 	%r36, %r35, %r34;
	st.global.u32 	[%rd49+12], %r36;
	ld.global.u32 	%r37, [%rd51+16];
	ld.global.u32 	%r38, [%rd50+16];
	add.s32 	%r39, %r38, %r37;
	st.global.u32 	[%rd49+16], %r39;
	ld.global.u32 	%r40, [%rd51+20];
	ld.global.u32 	%r41, [%rd50+20];
	add.s32 	%r42, %r41, %r40;
	st.global.u32 	[%rd49+20], %r42;
	ld.global.u32 	%r43, [%rd51+24];
	ld.global.u32 	%r44, [%rd50+24];
	add.s32 	%r45, %r44, %r43;
	st.global.u32 	[%rd49+24], %r45;
	ld.global.u32 	%r46, [%rd51+28];
	ld.global.u32 	%r47, [%rd50+28];
	add.s32 	%r48, %r47, %r46;
	st.global.u32 	[%rd49+28], %r48;
	add.s64 	%rd52, %rd52, -16;
	add.s64 	%rd51, %rd51, 64;
	add.s64 	%rd50, %rd50, 64;
	add.s64 	%rd49, %rd49, 64;
	setp.ne.s64 	%p3, %rd52, 0;
	@%p3 bra 	$L__BB0_3;
$L__BB0_4:
	setp.eq.s64 	%p4, %rd4, 0;
	@%p4 bra 	$L__BB0_13;
	and.b64  	%rd18, %rd35, 7;
	setp.lt.u64 	%p5, %rd4, 8;
	@%p5 bra 	$L__BB0_7;
	shl.b64 	%rd40, %rd54, 2;
	add.s64 	%rd41, %rd3, %rd40;
	ld.global.u32 	%r49, [%rd41];
	add.s64 	%rd42, %rd2, %rd40;
	ld.global.u32 	%r50, [%rd42];
	add.s32 	%r51, %r50, %r49;
	add.s64 	%rd43, %rd1, %rd40;
	st.global.u32 	[%rd43], %r51;
	ld.global.u32 	%r52, [%rd41+4];
	ld.global.u32 	%r53, [%rd42+4];
	add.s32 	%r54, %r53, %r52;
	st.global.u32 	[%rd43+4], %r54;
	ld.global.u32 	%r55, [%rd41+8];
	ld.global.u32 	%r56, [%rd42+8];
	add.s32 	%r57, %r56, %r55;
	st.global.u32 	[%rd43+8], %r57;
	ld.global.u32 	%r58, [%rd41+12];
	ld.global.u32 	%r59, [%rd42+12];
	add.s32 	%r60, %r59, %r58;
	st.global.u32 	[%rd43+12], %r60;
	ld.global.u32 	%r61, [%rd41+16];
	ld.global.u32 	%r62, [%rd42+16];
	add.s32 	%r63, %r62, %r61;
	st.global.u32 	[%rd43+16], %r63;
	ld.global.u32 	%r64, [%rd41+20];
	ld.global.u32 	%r65, [%rd42+20];
	add.s32 	%r66, %r65, %r64;
	st.global.u32 	[%rd43+20], %r66;
	ld.global.u32 	%r67, [%rd41+24];
	ld.global.u32 	%r68, [%rd42+24];
	add.s32 	%r69, %r68, %r67;
	st.global.u32 	[%rd43+24], %r69;
	ld.global.u32 	%r70, [%rd41+28];
	ld.global.u32 	%r71, [%rd42+28];
	add.s32 	%r72, %r71, %r70;
	st.global.u32 	[%rd43+28], %r72;
	add.s64 	%rd54, %rd54, 8;
$L__BB0_7:
	setp.eq.s64 	%p6, %rd18, 0;
	@%p6 bra 	$L__BB0_13;
	and.b64  	%rd56, %rd35, 3;
	setp.lt.u64 	%p7, %rd18, 4;
	@%p7 bra 	$L__BB0_10;
	shl.b64 	%rd44, %rd54, 2;
	add.s64 	%rd45, %rd3, %rd44;
	ld.global.u32 	%r73, [%rd45];
	add.s64 	%rd46, %rd2, %rd44;
	ld.global.u32 	%r74, [%rd46];
	add.s32 	%r75, %r74, %r73;
	add.s64 	%rd47, %rd1, %rd44;
	st.global.u32 	[%rd47], %r75;
	ld.global.u32 	%r76, [%rd45+4];
	ld.global.u32 	%r77, [%rd46+4];
	add.s32 	%r78, %r77, %r76;
	st.global.u32 	[%rd47+4], %r78;
	ld.global.u32 	%r79, [%rd45+8];
	ld.global.u32 	%r80, [%rd46+8];
	add.s32 	%r81, %r80, %r79;
	st.global.u32 	[%rd47+8], %r81;
	ld.global.u32 	%r82, [%rd45+12];
	ld.global.u32 	%r83, [%rd46+12];
	add.s32 	%r84, %r83, %r82;
	st.global.u32 	[%rd47+12], %r84;
	add.s64 	%rd54, %rd54, 4;
$L__BB0_10:
	setp.eq.s64 	%p8, %rd56, 0;
	@%p8 bra 	$L__BB0_13;
	shl.b64 	%rd48, %rd54, 2;
	add.s64 	%rd59, %rd1, %rd48;
	add.s64 	%rd58, %rd2, %rd48;
	add.s64 	%rd57, %rd3, %rd48;
$L__BB0_12:
	.pragma "nounroll";
	ld.global.u32 	%r85, [%rd57];
	ld.global.u32 	%r86, [%rd58];
	add.s32 	%r87, %r86, %r85;
	st.global.u32 	[%rd59], %r87;
	add.s64 	%rd59, %rd59, 4;
	add.s64 	%rd58, %rd58, 4;
	add.s64 	%rd57, %rd57, 4;
	add.s64 	%rd56, %rd56, -1;
	setp.ne.s64 	%p9, %rd56, 0;
	@%p9 bra 	$L__BB0_12;
$L__BB0_13:
	ret;

}


// ===== COMPILED SASS (sm_100) =====

	.target	sm_100

	.elftype	@"ET_EXEC"


//--------------------- .note.nv.tkinfo           --------------------------
	.section	.note.nv.tkinfo,"",@"SHT_NOTE"
	.sectionflags	@"SHF_NOTE_NV_TKINFO"
	.tkinfo
        /*0018*/ 	.word	0x00000002
        /*0030*/ 	.string	""
        /*0030*/ 	.string	"ptxas"
        /*0030*/ 	.string	"Cuda compilation tools, release 13.0, V13.0.88"
        /*0030*/ 	.string	"Build cuda_13.0.r13.0/compiler.36424714_0"
        /*0030*/ 	.string	"-arch sm_100 -m 64 "



//--------------------- .note.nv.cuinfo           --------------------------
	.section	.note.nv.cuinfo,"",@"SHT_NOTE"
	.sectionflags	@"SHF_NOTE_NV_CUINFO"
        /*0018*/ 	.short	0x0002
        /*001a*/ 	.short	0x0064
        /*001c*/ 	.short	0x0082
	.zero		2


//--------------------- .nv.info                  --------------------------
	.section	.nv.info,"",@"SHT_CUDA_INFO"
	.align	4


	//----- nvinfo : EIATTR_REGCOUNT
	.align		4
        /*0000*/ 	.byte	0x04, 0x2f
        /*0002*/ 	.short	(.L_1 - .L_0)
	.align		4
.L_0:
        /*0004*/ 	.word	index@(_Z9addKernelIiEvPT_S1_S1_m)
        /*0008*/ 	.word	0x00000012


	//----- nvinfo : EIATTR_FRAME_SIZE
	.align		4
.L_1:
        /*000c*/ 	.byte	0x04, 0x11
        /*000e*/ 	.short	(.L_3 - .L_2)
	.align		4
.L_2:
        /*0010*/ 	.word	index@(_Z9addKernelIiEvPT_S1_S1_m)
        /*0014*/ 	.word	0x00000000


	//----- nvinfo : EIATTR_MIN_STACK_SIZE
	.align		4
.L_3:
        /*0018*/ 	.byte	0x04, 0x12
        /*001a*/ 	.short	(.L_5 - .L_4)
	.align		4
.L_4:
        /*001c*/ 	.word	index@(_Z9addKernelIiEvPT_S1_S1_m)
        /*0020*/ 	.word	0x00000000
.L_5:


//--------------------- .nv.compat                --------------------------
	.section	.nv.compat,"",@"SHT_CUDA_COMPAT_INFO"
	.align	4
        /*0000*/ 	.byte	0x02, 0x09, 0x00, 0x00, 0x02, 0x02, 0x01, 0x00, 0x02, 0x05, 0x05, 0x00, 0x03, 0x07, 0x01, 0x01
        /*0010*/ 	.byte	0x02, 0x03, 0x00, 0x00, 0x02, 0x06, 0x01, 0x00, 0x04, 0x0b, 0x08, 0x00, 0x09, 0x00, 0x00, 0x00
        /*0020*/ 	.byte	0x00, 0x00, 0x00, 0x00


//--------------------- .nv.info._Z9addKernelIiEvPT_S1_S1_m --------------------------
	.section	.nv.info._Z9addKernelIiEvPT_S1_S1_m,"",@"SHT_CUDA_INFO"
	.sectionflags	@""
	.align	4


	//----- nvinfo : EIATTR_CUDA_API_VERSION
	.align		4
        /*0000*/ 	.byte	0x04, 0x37
        /*0002*/ 	.short	(.L_7 - .L_6)
.L_6:
        /*0004*/ 	.word	0x00000082


	//----- nvinfo : EIATTR_KPARAM_INFO
	.align		4
.L_7:
        /*0008*/ 	.byte	0x04, 0x17
        /*000a*/ 	.short	(.L_9 - .L_8)
.L_8:
        /*000c*/ 	.word	0x00000000
        /*0010*/ 	.short	0x0003
        /*0012*/ 	.short	0x0018
        /*0014*/ 	.byte	0x00, 0xf0, 0x21, 0x00


	//----- nvinfo : EIATTR_KPARAM_INFO
	.align		4
.L_9:
        /*0018*/ 	.byte	0x04, 0x17
        /*001a*/ 	.short	(.L_11 - .L_10)
.L_10:
        /*001c*/ 	.word	0x00000000
        /*0020*/ 	.short	0x0002
        /*0022*/ 	.short	0x0010
        /*0024*/ 	.byte	0x00, 0xf5, 0x21, 0x00


	//----- nvinfo : EIATTR_KPARAM_INFO
	.align		4
.L_11:
        /*0028*/ 	.byte	0x04, 0x17
        /*002a*/ 	.short	(.L_13 - .L_12)
.L_12:
        /*002c*/ 	.word	0x00000000
        /*0030*/ 	.short	0x0001
        /*0032*/ 	.short	0x0008
        /*0034*/ 	.byte	0x00, 0xf5, 0x21, 0x00


	//----- nvinfo : EIATTR_KPARAM_INFO
	.align		4
.L_13:
        /*0038*/ 	.byte	0x04, 0x17
        /*003a*/ 	.short	(.L_15 - .L_14)
.L_14:
        /*003c*/ 	.word	0x00000000
        /*0040*/ 	.short	0x0000
        /*0042*/ 	.short	0x0000
        /*0044*/ 	.byte	0x00, 0xf5, 0x21, 0x00


	//----- nvinfo : EIATTR_SPARSE_MMA_MASK
	.align		4
.L_15:
        /*0048*/ 	.byte	0x03, 0x50
        /*004a*/ 	.short	0x0000


	//----- nvinfo : EIATTR_MAXREG_COUNT
	.align		4
        /*004c*/ 	.byte	0x03, 0x1b
        /*004e*/ 	.short	0x00ff


	//----- nvinfo : EIATTR_MERCURY_ISA_VERSION
	.align		4
        /*0050*/ 	.byte	0x03, 0x5f
        /*0052*/ 	.short	0x0101


	//----- nvinfo : EIATTR_VRC_CTA_INIT_COUNT
	.align		4
        /*0054*/ 	.byte	0x02, 0x4a
	.zero		1
	.zero		1


	//----- nvinfo : EIATTR_EXIT_INSTR_OFFSETS
	.align		4
        /*0058*/ 	.byte	0x04, 0x1c
        /*005a*/ 	.short	(.L_17 - .L_16)


	//   ....[0]....
.L_16:
        /*005c*/ 	.word	0x00000040


	//   ....[1]....
        /*0060*/ 	.word	0x000006d0


	//   ....[2]....
        /*0064*/ 	.word	0x00000a60


	//   ....[3]....
        /*0068*/ 	.word	0x00000d00


	//   ....[4]....
        /*006c*/ 	.word	0x00000f00


	//----- nvinfo : EIATTR_CBANK_PARAM_SIZE
	.align		4
.L_17:
        /*0070*/ 	.byte	0x03, 0x19
        /*0072*/ 	.short	0x0020


	//----- nvinfo : EIATTR_PARAM_CBANK
	.align		4
        /*0074*/ 	.byte	0x04, 0x0a
        /*0076*/ 	.short	(.L_19 - .L_18)
	.align		4
.L_18:
        /*0078*/ 	.word	index@(.nv.constant0._Z9addKernelIiEvPT_S1_S1_m)
        /*007c*/ 	.short	0x0380
        /*007e*/ 	.short	0x0020


	//----- nvinfo : EIATTR_SW_WAR
	.align		4
.L_19:
        /*0080*/ 	.byte	0x04, 0x36
        /*0082*/ 	.short	(.L_21 - .L_20)
.L_20:
        /*0084*/ 	.word	0x00000008
.L_21:


//--------------------- .nv.callgraph             --------------------------
	.section	.nv.callgraph,"",@"SHT_CUDA_CALLGRAPH"
	.align	4
	.sectionentsize	8
	.align		4
        /*0000*/ 	.word	0x00000000
	.align		4
        /*0004*/ 	.word	0xffffffff
	.align		4
        /*0008*/ 	.word	0x00000000
	.align		4
        /*000c*/ 	.word	0xfffffffe
	.align		4
        /*0010*/ 	.word	0x00000000
	.align		4
        /*0014*/ 	.word	0xfffffffd
	.align		4
        /*0018*/ 	.word	0x00000000
	.align		4
        /*001c*/ 	.word	0xfffffffc


//--------------------- .text._Z9addKernelIiEvPT_S1_S1_m --------------------------
	.section	.text._Z9addKernelIiEvPT_S1_S1_m,"ax",@progbits
	.align	128
        .global         _Z9addKernelIiEvPT_S1_S1_m
        .type           _Z9addKernelIiEvPT_S1_S1_m,@function
        .size           _Z9addKernelIiEvPT_S1_S1_m,(.L_x_6 - _Z9addKernelIiEvPT_S1_S1_m)
        .other          _Z9addKernelIiEvPT_S1_S1_m,@"STO_CUDA_ENTRY STV_DEFAULT"
_Z9addKernelIiEvPT_S1_S1_m:
.text._Z9addKernelIiEvPT_S1_S1_m:
[----:B------:R-:W-:Y:S01]  /*0000*/  LDC R1, c[0x0][0x37c] ;  /* 0x0000df00ff017b82 */ /* 0x000fe20000000800 */
[----:B------:R-:W0:Y:S02]  /*0010*/  LDCU.64 UR12, c[0x0][0x398] ;  /* 0x00007300ff0c77ac */ /* 0x000e240008000a00 */
[----:B0-----:R-:W-:-:S04]  /*0020*/  ISETP.NE.U32.AND P0, PT, RZ, UR12, PT ;  /* 0x0000000cff007c0c */ /* 0x001fc8000bf05070 */
[----:B------:R-:W-:-:S13]  /*0030*/  ISETP.NE.AND.EX P0, PT, RZ, UR13, PT, P0 ;  /* 0x0000000dff007c0c */ /* 0x000fda000bf05300 */
[----:B------:R-:W-:Y:S05]  /*0040*/  @!P0 EXIT ;  /* 0x000000000000894d */ /* 0x000fea0003800000 */
[----:B------:R-:W-:Y:S02]  /*0050*/  UISETP.GE.U32.AND UP0, UPT, UR12, 0x10, UPT ;  /* 0x000000100c00788c */ /* 0x000fe4000bf06070 */
[----:B------:R-:W-:Y:S02]  /*0060*/  ULOP3.LUT UR20, UR12, 0xf, URZ, 0xc0, !UPT ;  /* 0x0000000f0c147892 */ /* 0x000fe4000f8ec0ff */
[----:B------:R-:W-:Y:S01]  /*0070*/  UISETP.GE.U32.AND.EX UP0, UPT, UR13, URZ, UPT, UP0 ;  /* 0x000000ff0d00728c */ /* 0x000fe2000bf06100 */
[----:B------:R-:W-:Y:S01]  /*0080*/  UMOV UR5, URZ ;  /* 0x000000ff00057c82 */ /* 0x000fe20008000000 */
[----:B------:R-:W-:Y:S02]  /*0090*/  UMOV UR6, URZ ;  /* 0x000000ff00067c82 */ /* 0x000fe40008000000 */
[----:B------:R-:W-:Y:S01]  /*00a0*/  ISETP.NE.U32.AND P0, PT, RZ, UR20, PT ;  /* 0x00000014ff007c0c */ /* 0x000fe2000bf05070 */
[----:B------:R-:W0:Y:S03]  /*00b0*/  LDCU.64 UR14, c[0x0][0x358] ;  /* 0x00006b00ff0e77ac */ /* 0x000e260008000a00 */
[----:B------:R-:W-:Y:S01]  /*00c0*/  ISETP.NE.AND.EX P0, PT, RZ, RZ, PT, P0 ;  /* 0x000000ffff00720c */ /* 0x000fe20003f05300 */
[----:B------:R-:W-:-:S12]  /*00d0*/  BRA.U !UP0, `(.L_x_0) ;  /* 0x00000005087c7547 */ /* 0x000fd8000b800000 */
[----:B------:R-:W1:Y:S01]  /*00e0*/  LDCU.128 UR16, c[0x0][0x380] ;  /* 0x00007000ff1077ac */ /* 0x000e620008000c00 */
[----:B------:R-:W2:Y:S01]  /*00f0*/  LDCU.64 UR4, c[0x0][0x390] ;  /* 0x00007200ff0477ac */ /* 0x000ea20008000a00 */
[----:B------:R-:W3:Y:S01]  /*0100*/  LDCU UR6, c[0x0][0x39c] ;  /* 0x00007380ff0677ac */ /* 0x000ee20008000800 */
[----:B-1----:R-:W-:Y:S02]  /*0110*/  UIADD3 UR10, UP0, UPT, UR16, 0x20, URZ ;  /* 0x00000020100a7890 */ /* 0x002fe4000ff1e0ff */
[----:B------:R-:W-:Y:S02]  /*0120*/  UIADD3 UR8, UP1, UPT, UR18, 0x20, URZ ;  /* 0x0000002012087890 */ /* 0x000fe4000ff3e0ff */
[----:B--2---:R-:W-:Y:S02]  /*0130*/  UIADD3 UR4, UP2, UPT, UR4, 0x20, URZ ;  /* 0x0000002004047890 */ /* 0x004fe4000ff5e0ff */
[----:B------:R-:W-:Y:S01]  /*0140*/  UIADD3.X UR11, UPT, UPT, URZ, UR17, URZ, UP0, !UPT ;  /* 0x00000011ff0b7290 */ /* 0x000fe200087fe4ff */
[----:B------:R-:W-:Y:S01]  /*0150*/  IMAD.U32 R4, RZ, RZ, UR10 ;  /* 0x0000000aff047e24 */ /* 0x000fe2000f8e00ff */
[----:B------:R-:W-:Y:S01]  /*0160*/  UIADD3.X UR9, UPT, UPT, URZ, UR19, URZ, UP1, !UPT ;  /* 0x00000013ff097290 */ /* 0x000fe20008ffe4ff */
[----:B------:R-:W-:Y:S01]  /*0170*/  IMAD.U32 R2, RZ, RZ, UR8 ;  /* 0x00000008ff027e24 */ /* 0x000fe2000f8e00ff */
[----:B------:R-:W-:Y:S01]  /*0180*/  UIADD3.X UR7, UPT, UPT, URZ, UR5, URZ, UP2, !UPT ;  /* 0x00000005ff077290 */ /* 0x000fe200097fe4ff */
[----:B------:R-:W-:Y:S01]  /*0190*/  MOV R8, UR4 ;  /* 0x0000000400087c02 */ /* 0x000fe20008000f00 */
[----:B------:R-:W-:Y:S01]  /*01a0*/  ULOP3.LUT UR5, UR12, 0xfffffff0, URZ, 0xc0, !UPT ;  /* 0xfffffff00c057892 */ /* 0x000fe2000f8ec0ff */
[----:B------:R-:W-:-:S02]  /*01b0*/  IMAD.U32 R5, RZ, RZ, UR11 ;  /* 0x0000000bff057e24 */ /* 0x000fc4000f8e00ff */
[----:B------:R-:W-:Y:S01]  /*01c0*/  IMAD.U32 R3, RZ, RZ, UR9 ;  /* 0x00000009ff037e24 */ /* 0x000fe2000f8e00ff */
[----:B------:R-:W-:Y:S01]  /*01d0*/  MOV R11, UR7 ;  /* 0x00000007000b7c02 */ /* 0x000fe20008000f00 */
[----:B---3--:R-:W-:Y:S02]  /*01e0*/  UMOV UR7, UR6 ;  /* 0x0000000600077c82 */ /* 0x008fe40008000000 */
[----:B------:R-:W-:-:S05]  /*01f0*/  UMOV UR4, UR5 ;  /* 0x0000000500047c82 */ /* 0x000fca0008000000 */
.L_x_1:
[----:B0-----:R-:W2:Y:S04]  /*0200*/  LDG.E R0, desc[UR14][R4.64+-0x20] ;  /* 0xffffe00e04007981 */ /* 0x001ea8000c1e1900 */
[----:B-1----:R-:W2:Y:S01]  /*0210*/  LDG.E R7, desc[UR14][R2.64+-0x20] ;  /* 0xffffe00e02077981 */ /* 0x002ea2000c1e1900 */
[----:B------:R-:W-:Y:S02]  /*0220*/  IMAD.MOV.U32 R6, RZ, RZ, R8 ;  /* 0x000000ffff067224 */ /* 0x000fe400078e0008 */
[----:B--2---:R-:W-:Y:S01]  /*0230*/  IMAD.IADD R9, R0, 0x1, R7 ;  /* 0x0000000100097824 */ /* 0x004fe200078e0207 */
[----:B------:R-:W-:-:S05]  /*0240*/  MOV R7, R11 ;  /* 0x0000000b00077202 */ /* 0x000fca0000000f00 */
[----:B------:R0:W-:Y:S04]  /*0250*/  STG.E desc[UR14][R6.64+-0x20], R9 ;  /* 0xffffe00906007986 */ /* 0x0001e8000c10190e */
[----:B------:R-:W2:Y:S04]  /*0260*/  LDG.E R0, desc[UR14][R4.64+-0x1c] ;  /* 0xffffe40e04007981 */ /* 0x000ea8000c1e1900 */
[----:B------:R-:W2:Y:S02]  /*0270*/  LDG.E R11, desc[UR14][R2.64+-0x1c] ;  /* 0xffffe40e020b7981 */ /* 0x000ea4000c1e1900 */
[----:B--2---:R-:W-:-:S05]  /*0280*/  IMAD.IADD R11, R0, 0x1, R11 ;  /* 0x00000001000b7824 */ /* 0x004fca00078e020b */
[----:B------:R1:W-:Y:S04]  /*0290*/  STG.E desc[UR14][R6.64+-0x1c], R11 ;  /* 0xffffe40b06007986 */ /* 0x0003e8000c10190e */
[----:B------:R-:W2:Y:S04]  /*02a0*/  LDG.E R0, desc[UR14][R4.64+-0x18] ;  /* 0xffffe80e04007981 */ /* 0x000ea8000c1e1900 */
[----:B------:R-:W2:Y:S02]  /*02b0*/  LDG.E R13, desc[UR14][R2.64+-0x18] ;  /* 0xffffe80e020d7981 */ /* 0x000ea4000c1e1900 */
[----:B--2---:R-:W-:-:S05]  /*02c0*/  IMAD.IADD R13, R0, 0x1, R13 ;  /* 0x00000001000d7824 */ /* 0x004fca00078e020d */
[----:B------:R2:W-:Y:S04]  /*02d0*/  STG.E desc[UR14][R6.64+-0x18], R13 ;  /* 0xffffe80d06007986 */ /* 0x0005e8000c10190e */
[----:B------:R-:W3:Y:S04]  /*02e0*/  LDG.E R0, desc[UR14][R4.64+-0x14] ;  /* 0xffffec0e04007981 */ /* 0x000ee8000c1e1900 */
[----:B------:R-:W3:Y:S02]  /*02f0*/  LDG.E R15, desc[UR14][R2.64+-0x14] ;  /* 0xffffec0e020f7981 */ /* 0x000ee4000c1e1900 */
[----:B---3--:R-:W-:-:S05]  /*0300*/  IADD3 R15, PT, PT, R0, R15, RZ ;  /* 0x0000000f000f7210 */ /* 0x008fca0007ffe0ff */
[----:B------:R3:W-:Y:S04]  /*0310*/  STG.E desc[UR14][R6.64+-0x14], R15 ;  /* 0xffffec0f06007986 */ /* 0x0007e8000c10190e */
[----:B------:R-:W4:Y:S04]  /*0320*/  LDG.E R0, desc[UR14][R4.64+-0x10] ;  /* 0xfffff00e04007981 */ /* 0x000f28000c1e1900 */
[----:B0-----:R-:W4:Y:S02]  /*0330*/  LDG.E R9, desc[UR14][R2.64+-0x10] ;  /* 0xfffff00e02097981 */ /* 0x001f24000c1e1900 */
[----:B----4-:R-:W-:-:S05]  /*0340*/  IMAD.IADD R9, R0, 0x1, R9 ;  /* 0x0000000100097824 */ /* 0x010fca00078e0209 */
[----:B------:R0:W-:Y:S04]  /*0350*/  STG.E desc[UR14][R6.64+-0x10], R9 ;  /* 0xfffff00906007986 */ /* 0x0001e8000c10190e */
[----:B------:R-:W4:Y:S04]  /*0360*/  LDG.E R0, desc[UR14][R4.64+-0xc] ;  /* 0xfffff40e04007981 */ /* 0x000f28000c1e1900 */
[----:B-1----:R-:W4:Y:S02]  /*0370*/  LDG.E R11, desc[UR14][R2.64+-0xc] ;  /* 0xfffff40e020b7981 */ /* 0x002f24000c1e1900 */
[----:B----4-:R-:W-:-:S05]  /*0380*/  IMAD.IADD R11, R0, 0x1, R11 ;  /* 0x00000001000b7824 */ /* 0x010fca00078e020b */
[----:B------:R1:W-:Y:S04]  /*0390*/  STG.E desc[UR14][R6.64+-0xc], R11 ;  /* 0xfffff40b06007986 */ /* 0x0003e8000c10190e */
[----:B------:R-:W4:Y:S04]  /*03a0*/  LDG.E R0, desc[UR14][R4.64+-0x8] ;  /* 0xfffff80e04007981 */ /* 0x000f28000c1e1900 */
[----:B--2---:R-:W4:Y:S02]  /*03b0*/  LDG.E R13, desc[UR14][R2.64+-0x8] ;  /* 0xfffff80e020d7981 */ /* 0x004f24000c1e1900 */
[----:B----4-:R-:W-:-:S05]  /*03c0*/  IADD3 R13, PT, PT, R0, R13, RZ ;  /* 0x0000000d000d7210 */ /* 0x010fca0007ffe0ff */
[----:B------:R2:W-:Y:S04]  /*03d0*/  STG.E desc[UR14][R6.64+-0x8], R13 ;  /* 0xfffff80d06007986 */ /* 0x0005e8000c10190e */
[----:B------:R-:W4:Y:S04]  /*03e0*/  LDG.E R0, desc[UR14][R4.64+-0x4] ;  /* 0xfffffc0e04007981 */ /* 0x000f28000c1e1900 */
[----:B---3--:R-:W4:Y:S02]  /*03f0*/  LDG.E R15, desc[UR14][R2.64+-0x4] ;  /* 0xfffffc0e020f7981 */ /* 0x008f24000c1e1900 */
[----:B----4-:R-:W-:-:S05]  /*0400*/  IMAD.IADD R15, R0, 0x1, R15 ;  /* 0x00000001000f7824 */ /* 0x010fca00078e020f */
[----:B------:R3:W-:Y:S04]  /*0410*/  STG.E desc[UR14][R6.64+-0x4], R15 ;  /* 0xfffffc0f06007986 */ /* 0x0007e8000c10190e */
[----:B------:R-:W4:Y:S04]  /*0420*/  LDG.E R0, desc[UR14][R4.64] ;  /* 0x0000000e04007981 */ /* 0x000f28000c1e1900 */
[----:B0-----:R-:W4:Y:S02]  /*0430*/  LDG.E R9, desc[UR14][R2.64] ;  /* 0x0000000e02097981 */ /* 0x001f24000c1e1900 */
[----:B----4-:R-:W-:-:S05]  /*0440*/  IMAD.IADD R9, R0, 0x1, R9 ;  /* 0x0000000100097824 */ /* 0x010fca00078e0209 */
[----:B------:R0:W-:Y:S04]  /*0450*/  STG.E desc[UR14][R6.64], R9 ;  /* 0x0000000906007986 */ /* 0x0001e8000c10190e */
[----:B------:R-:W4:Y:S04]  /*0460*/  LDG.E R0, desc[UR14][R4.64+0x4] ;  /* 0x0000040e04007981 */ /* 0x000f28000c1e1900 */
[----:B-1----:R-:W4:Y:S02]  /*0470*/  LDG.E R11, desc[UR14][R2.64+0x4] ;  /* 0x0000040e020b7981 */ /* 0x002f24000c1e1900 */
[----:B----4-:R-:W-:-:S05]  /*0480*/  IADD3 R11, PT, PT, R0, R11, RZ ;  /* 0x0000000b000b7210 */ /* 0x010fca0007ffe0ff */
[----:B------:R1:W-:Y:S04]  /*0490*/  STG.E desc[UR14][R6.64+0x4], R11 ;  /* 0x0000040b06007986 */ /* 0x0003e8000c10190e */
[----:B------:R-:W4:Y:S04]  /*04a0*/  LDG.E R0, desc[UR14][R4.64+0x8] ;  /* 0x0000080e04007981 */ /* 0x000f28000c1e1900 */
[----:B--2---:R-:W4:Y:S02]  /*04b0*/  LDG.E R13, desc[UR14][R2.64+0x8] ;  /* 0x0000080e020d7981 */ /* 0x004f24000c1e1900 */
[----:B----4-:R-:W-:-:S05]  /*04c0*/  IMAD.IADD R13, R0, 0x1, R13 ;  /* 0x00000001000d7824 */ /* 0x010fca00078e020d */
[----:B------:R2:W-:Y:S04]  /*04d0*/  STG.E desc[UR14][R6.64+0x8], R13 ;  /* 0x0000080d06007986 */ /* 0x0005e8000c10190e */
[----:B------:R-:W4:Y:S04]  /*04e0*/  LDG.E R0, desc[UR14][R4.64+0xc] ;  /* 0x00000c0e04007981 */ /* 0x000f28000c1e1900 */
[----:B---3--:R-:W4:Y:S02]  /*04f0*/  LDG.E R15, desc[UR14][R2.64+0xc] ;  /* 0x00000c0e020f7981 */ /* 0x008f24000c1e1900 */
[----:B----4-:R-:W-:-:S05]  /*0500*/  IMAD.IADD R15, R0, 0x1, R15 ;  /* 0x00000001000f7824 */ /* 0x010fca00078e020f */
[----:B------:R3:W-:Y:S04]  /*0510*/  STG.E desc[UR14][R6.64+0xc], R15 ;  /* 0x00000c0f06007986 */ /* 0x0007e8000c10190e */
[----:B------:R-:W4:Y:S04]  /*0520*/  LDG.E R0, desc[UR14][R4.64+0x10] ;  /* 0x0000100e04007981 */ /* 0x000f28000c1e1900 */
[----:B0-----:R-:W4:Y:S02]  /*0530*/  LDG.E R9, desc[UR14][R2.64+0x10] ;  /* 0x0000100e02097981 */ /* 0x001f24000c1e1900 */
[----:B----4-:R-:W-:-:S05]  /*0540*/  IADD3 R9, PT, PT, R0, R9, RZ ;  /* 0x0000000900097210 */ /* 0x010fca0007ffe0ff */
[----:B------:R-:W-:Y:S04]  /*0550*/  STG.E desc[UR14][R6.64+0x10], R9 ;  /* 0x0000100906007986 */ /* 0x000fe8000c10190e */
[----:B------:R-:W4:Y:S04]  /*0560*/  LDG.E R0, desc[UR14][R4.64+0x14] ;  /* 0x0000140e04007981 */ /* 0x000f28000c1e1900 */
[----:B-1----:R-:W4:Y:S02]  /*0570*/  LDG.E R11, desc[UR14][R2.64+0x14] ;  /* 0x0000140e020b7981 */ /* 0x002f24000c1e1900 */
[----:B----4-:R-:W-:-:S05]  /*0580*/  IMAD.IADD R11, R0, 0x1, R11 ;  /* 0x00000001000b7824 */ /* 0x010fca00078e020b */
[----:B------:R0:W-:Y:S04]  /*0590*/  STG.E desc[UR14][R6.64+0x14], R11 ;  /* 0x0000140b06007986 */ /* 0x0001e8000c10190e */
[----:B------:R-:W4:Y:S04]  /*05a0*/  LDG.E R0, desc[UR14][R4.64+0x18] ;  /* 0x0000180e04007981 */ /* 0x000f28000c1e1900 */
[----:B--2---:R-:W4:Y:S02]  /*05b0*/  LDG.E R13, desc[UR14][R2.64+0x18] ;  /* 0x0000180e020d7981 */ /* 0x004f24000c1e1900 */
[----:B----4-:R-:W-:-:S05]  /*05c0*/  IMAD.IADD R13, R0, 0x1, R13 ;  /* 0x00000001000d7824 */ /* 0x010fca00078e020d */
[----:B------:R1:W-:Y:S04]  /*05d0*/  STG.E desc[UR14][R6.64+0x18], R13 ;  /* 0x0000180d06007986 */ /* 0x0003e8000c10190e */
[----:B------:R2:W4:Y:S04]  /*05e0*/  LDG.E R0, desc[UR14][R4.64+0x1c] ;  /* 0x00001c0e04007981 */ /* 0x000528000c1e1900 */
[----:B---3--:R3:W4:Y:S01]  /*05f0*/  LDG.E R15, desc[UR14][R2.64+0x1c] ;  /* 0x00001c0e020f7981 */ /* 0x008722000c1e1900 */
[----:B------:R-:W-:Y:S01]  /*0600*/  UIADD3 UR4, UP0, UPT, UR4, -0x10, URZ ;  /* 0xfffffff004047890 */ /* 0x000fe2000ff1e0ff */
[----:B------:R-:W-:-:S03]  /*0610*/  IADD3 R8, P3, PT, R6, 0x40, RZ ;  /* 0x0000004006087810 */ /* 0x000fc60007f7e0ff */
[----:B------:R-:W-:Y:S01]  /*0620*/  UIADD3.X UR7, UPT, UPT, UR7, -0x1, URZ, UP0, !UPT ;  /* 0xffffffff07077890 */ /* 0x000fe200087fe4ff */
[----:B--2---:R-:W-:Y:S01]  /*0630*/  IADD3 R4, P1, PT, R4, 0x40, RZ ;  /* 0x0000004004047810 */ /* 0x004fe20007f3e0ff */
[----:B------:R-:W-:Y:S01]  /*0640*/  UISETP.NE.U32.AND UP0, UPT, UR4, URZ, UPT ;  /* 0x000000ff0400728c */ /* 0x000fe2000bf05070 */
[----:B0-----:R-:W-:Y:S01]  /*0650*/  IMAD.X R11, RZ, RZ, R7, P3 ;  /* 0x000000ffff0b7224 */ /* 0x001fe200018e0607 */
[----:B---3--:R-:W-:Y:S02]  /*0660*/  IADD3 R2, P2, PT, R2, 0x40, RZ ;  /* 0x0000004002027810 */ /* 0x008fe40007f5e0ff */
[----:B------:R-:W-:Y:S01]  /*0670*/  UISETP.NE.AND.EX UP0, UPT, UR7, URZ, UPT, UP0 ;  /* 0x000000ff0700728c */ /* 0x000fe2000bf05300 */
[----:B------:R-:W-:Y:S01]  /*0680*/  IMAD.X R5, RZ, RZ, R5, P1 ;  /* 0x000000ffff057224 */ /* 0x000fe200008e0605 */
[----:B------:R-:W-:Y:S02]  /*0690*/  IADD3.X R3, PT, PT, RZ, R3, RZ, P2, !PT ;  /* 0x00000003ff037210 */ /* 0x000fe400017fe4ff */
[----:B----4-:R-:W-:-:S05]  /*06a0*/  IADD3 R15, PT, PT, R0, R15, RZ ;  /* 0x0000000f000f7210 */ /* 0x010fca0007ffe0ff */
[----:B------:R1:W-:Y:S01]  /*06b0*/  STG.E desc[UR14][R6.64+0x1c], R15 ;  /* 0x00001c0f06007986 */ /* 0x0003e2000c10190e */
[----:B------:R-:W-:Y:S05]  /*06c0*/  BRA.U UP0, `(.L_x_1) ;  /* 0xfffffff900cc7547 */ /* 0x000fea000b83ffff */
.L_x_0:
[----:B0-----:R-:W-:Y:S05]  /*06d0*/  @!P0 EXIT ;  /* 0x000000000000894d */ /* 0x001fea0003800000 */
[----:B------:R-:W-:Y:S02]  /*06e0*/  UISETP.GE.U32.AND UP0, UPT, UR20, 0x8, UPT ;  /* 0x000000081400788c */ /* 0x000fe4000bf06070 */
[----:B------:R-:W-:Y:S02]  /*06f0*/  ULOP3.LUT UR13, UR12, 0x7, URZ, 0xc0, !UPT ;  /* 0x000000070c0d7892 */ /* 0x000fe4000f8ec0ff */
[----:B------:R-:W-:-:S04]  /*0700*/  UISETP.GE.U32.AND.EX UP0, UPT, URZ, URZ, UPT, UP0 ;  /* 0x000000ffff00728c */ /* 0x000fc8000bf06100 */
[----:B------:R-:W-:-:S04]  /*0710*/  ISETP.NE.U32.AND P0, PT, RZ, UR13, PT ;  /* 0x0000000dff007c0c */ /* 0x000fc8000bf05070 */
[----:B------:R-:W-:Y:S01]  /*0720*/  ISETP.NE.AND.EX P0, PT, RZ, RZ, PT, P0 ;  /* 0x000000ffff00720c */ /* 0x000fe20003f05300 */
[----:B------:R-:W-:-:S12]  /*0730*/  BRA.U !UP0, `(.L_x_2) ;  /* 0x0000000108c87547 */ /* 0x000fd8000b800000 */
[----:B------:R-:W0:Y:S01]  /*0740*/  LDCU.128 UR8, c[0x0][0x380] ;  /* 0x00007000ff0877ac */ /* 0x000e220008000c00 */
[----:B------:R-:W-:Y:S02]  /*0750*/  USHF.L.U32 UR4, UR5, 0x2, URZ ;  /* 0x0000000205047899 */ /* 0x000fe400080006ff */
[----:B------:R-:W-:Y:S02]  /*0760*/  USHF.L.U64.HI UR7, UR5, 0x2, UR6 ;  /* 0x0000000205077899 */ /* 0x000fe40008010206 */
[----:B0-----:R-:W-:Y:S02]  /*0770*/  UIADD3 UR8, UP0, UPT, UR4, UR8, URZ ;  /* 0x0000000804087290 */ /* 0x001fe4000ff1e0ff */
[----:B------:R-:W-:Y:S02]  /*0780*/  UIADD3 UR10, UP1, UPT, UR4, UR10, URZ ;  /* 0x0000000a040a7290 */ /* 0x000fe4000ff3e0ff */
[----:B------:R-:W-:Y:S02]  /*0790*/  UIADD3.X UR9, UPT, UPT, UR7, UR9, URZ, UP0, !UPT ;  /* 0x0000000907097290 */ /* 0x000fe400087fe4ff */
[----:B------:R-:W-:Y:S01]  /*07a0*/  UIADD3.X UR11, UPT, UPT, UR7, UR11, URZ, UP1, !UPT ;  /* 0x0000000b070b7290 */ /* 0x000fe20008ffe4ff */
[----:B-1----:R-:W-:Y:S01]  /*07b0*/  MOV R6, UR8 ;  /* 0x0000000800067c02 */ /* 0x002fe20008000f00 */
[----:B------:R-:W-:-:S02]  /*07c0*/  IMAD.U32 R4, RZ, RZ, UR10 ;  /* 0x0000000aff047e24 */ /* 0x000fc4000f8e00ff */
[----:B------:R-:W-:Y:S02]  /*07d0*/  MOV R7, UR9 ;  /* 0x0000000900077c02 */ /* 0x000fe40008000f00 */
[----:B------:R-:W-:-:S03]  /*07e0*/  IMAD.U32 R5, RZ, RZ, UR11 ;  /* 0x0000000bff057e24 */ /* 0x000fc6000f8e00ff */
[----:B------:R-:W2:Y:S01]  /*07f0*/  LDG.E R0, desc[UR14][R6.64] ;  /* 0x0000000e06007981 */ /* 0x000ea2000c1e1900 */
[----:B------:R-:W0:Y:S03]  /*0800*/  LDCU.64 UR8, c[0x0][0x390] ;  /* 0x00007200ff0877ac */ /* 0x000e260008000a00 */
[----:B------:R-:W2:Y:S01]  /*0810*/  LDG.E R9, desc[UR14][R4.64] ;  /* 0x0000000e04097981 */ /* 0x000ea2000c1e1900 */
[----:B0-----:R-:W-:-:S04]  /*0820*/  UIADD3 UR4, UP0, UPT, UR4, UR8, URZ ;  /* 0x0000000804047290 */ /* 0x001fc8000ff1e0ff */
[----:B------:R-:W-:Y:S02]  /*0830*/  UIADD3.X UR7, UPT, UPT, UR7, UR9, URZ, UP0, !UPT ;  /* 0x0000000907077290 */ /* 0x000fe400087fe4ff */
[----:B------:R-:W-:-:S04]  /*0840*/  MOV R2, UR4 ;  /* 0x0000000400027c02 */ /* 0x000fc80008000f00 */
[----:B------:R-:W-:Y:S01]  /*0850*/  IMAD.U32 R3, RZ, RZ, UR7 ;  /* 0x00000007ff037e24 */ /* 0x000fe2000f8e00ff */
[----:B--2---:R-:W-:-:S05]  /*0860*/  IADD3 R9, PT, PT, R0, R9, RZ ;  /* 0x0000000900097210 */ /* 0x004fca0007ffe0ff */
[----:B------:R0:W-:Y:S04]  /*0870*/  STG.E desc[UR14][R2.64], R9 ;  /* 0x0000000902007986 */ /* 0x0001e8000c10190e */
[----:B------:R-:W2:Y:S04]  /*0880*/  LDG.E R0, desc[UR14][R6.64+0x4] ;  /* 0x0000040e06007981 */ /* 0x000ea8000c1e1900 */
[----:B------:R-:W2:Y:S02]  /*0890*/  LDG.E R11, desc[UR14][R4.64+0x4] ;  /* 0x0000040e040b7981 */ /* 0x000ea4000c1e1900 */
[----:B--2---:R-:W-:-:S05]  /*08a0*/  IMAD.IADD R11, R0, 0x1, R11 ;  /* 0x00000001000b7824 */ /* 0x004fca00078e020b */
[----:B------:R1:W-:Y:S04]  /*08b0*/  STG.E desc[UR14][R2.64+0x4], R11 ;  /* 0x0000040b02007986 */ /* 0x0003e8000c10190e */
[----:B------:R-:W2:Y:S04]  /*08c0*/  LDG.E R0, desc[UR14][R6.64+0x8] ;  /* 0x0000080e06007981 */ /* 0x000ea8000c1e1900 */
[----:B------:R-:W2:Y:S02]  /*08d0*/  LDG.E R13, desc[UR14][R4.64+0x8] ;  /* 0x0000080e040d7981 */ /* 0x000ea4000c1e1900 */
[----:B--2---:R-:W-:-:S05]  /*08e0*/  IADD3 R13, PT, PT, R0, R13, RZ ;  /* 0x0000000d000d7210 */ /* 0x004fca0007ffe0ff */
[----:B------:R2:W-:Y:S04]  /*08f0*/  STG.E desc[UR14][R2.64+0x8], R13 ;  /* 0x0000080d02007986 */ /* 0x0005e8000c10190e */
[----:B------:R-:W3:Y:S04]  /*0900*/  LDG.E R0, desc[UR14][R6.64+0xc] ;  /* 0x00000c0e06007981 */ /* 0x000ee8000c1e1900 */
[----:B------:R-:W3:Y:S02]  /*0910*/  LDG.E R15, desc[UR14][R4.64+0xc] ;  /* 0x00000c0e040f7981 */ /* 0x000ee4000c1e1900 */
[----:B---3--:R-:W-:-:S05]  /*0920*/  IMAD.IADD R15, R0, 0x1, R15 ;  /* 0x00000001000f7824 */ /* 0x008fca00078e020f */
[----:B------:R3:W-:Y:S04]  /*0930*/  STG.E desc[UR14][R2.64+0xc], R15 ;  /* 0x00000c0f02007986 */ /* 0x0007e8000c10190e */
[----:B------:R-:W4:Y:S04]  /*0940*/  LDG.E R0, desc[UR14][R6.64+0x10] ;  /* 0x0000100e06007981 */ /* 0x000f28000c1e1900 */
[----:B0-----:R-:W4:Y:S02]  /*0950*/  LDG.E R9, desc[UR14][R4.64+0x10] ;  /* 0x0000100e04097981 */ /* 0x001f24000c1e1900 */
[----:B----4-:R-:W-:-:S05]  /*0960*/  IADD3 R9, PT, PT, R0, R9, RZ ;  /* 0x0000000900097210 */ /* 0x010fca0007ffe0ff */
        /* <DEDUP_REMOVED lines=9> */
[----:B------:R-:W2:Y:S04]  /*0a00*/  LDG.E R0, desc[UR14][R6.64+0x1c] ;  /* 0x00001c0e06007981 */ /* 0x000ea8000c1e1900 */
[----:B---3--:R-:W2:Y:S01]  /*0a10*/  LDG.E R15, desc[UR14][R4.64+0x1c] ;  /* 0x00001c0e040f7981 */ /* 0x008ea2000c1e1900 */
[----:B------:R-:W-:-:S04]  /*0a20*/  UIADD3 UR5, UP0, UPT, UR5, 0x8, URZ ;  /* 0x0000000805057890 */ /* 0x000fc8000ff1e0ff */
[----:B------:R-:W-:Y:S01]  /*0a30*/  UIADD3.X UR6, UPT, UPT, URZ, UR6, URZ, UP0, !UPT ;  /* 0x00000006ff067290 */ /* 0x000fe200087fe4ff */
[----:B--2---:R-:W-:-:S05]  /*0a40*/  IMAD.IADD R15, R0, 0x1, R15 ;  /* 0x00000001000f7824 */ /* 0x004fca00078e020f */
[----:B------:R0:W-:Y:S06]  /*0a50*/  STG.E desc[UR14][R2.64+0x1c], R15 ;  /* 0x00001c0f02007986 */ /* 0x0001ec000c10190e */
.L_x_2:
[----:B------:R-:W-:Y:S05]  /*0a60*/  @!P0 EXIT ;  /* 0x000000000000894d */ /* 0x000fea0003800000 */
[----:B------:R-:W-:Y:S02]  /*0a70*/  UISETP.GE.U32.AND UP0, UPT, UR13, 0x4, UPT ;  /* 0x000000040d00788c */ /* 0x000fe4000bf06070 */
[----:B------:R-:W-:Y:S02]  /*0a80*/  ULOP3.LUT UR11, UR12, 0x3, URZ, 0xc0, !UPT ;  /* 0x000000030c0b7892 */ /* 0x000fe4000f8ec0ff */
[----:B------:R-:W-:Y:S01]  /*0a90*/  UISETP.GE.U32.AND.EX UP0, UPT, URZ, URZ, UPT, UP0 ;  /* 0x000000ffff00728c */ /* 0x000fe2000bf06100 */
[----:B------:R-:W-:-:S03]  /*0aa0*/  UMOV UR4, URZ ;  /* 0x000000ff00047c82 */ /* 0x000fc60008000000 */
[----:B------:R-:W-:-:S04]  /*0ab0*/  ISETP.NE.U32.AND P0, PT, RZ, UR11, PT ;  /* 0x0000000bff007c0c */ /* 0x000fc8000bf05070 */
[----:B------:R-:W-:Y:S01]  /*0ac0*/  ISETP.NE.AND.EX P0, PT, RZ, UR4, PT, P0 ;  /* 0x00000004ff007c0c */ /* 0x000fe2000bf05300 */
[----:B------:R-:W-:-:S12]  /*0ad0*/  BRA.U !UP0, `(.L_x_3) ;  /* 0x0000000108887547 */ /* 0x000fd8000b800000 */
[----:B------:R-:W2:Y:S01]  /*0ae0*/  LDCU.128 UR16, c[0x0][0x380] ;  /* 0x00007000ff1077ac */ /* 0x000ea20008000c00 */
[----:B------:R-:W-:Y:S02]  /*0af0*/  USHF.L.U32 UR8, UR5, 0x2, URZ ;  /* 0x0000000205087899 */ /* 0x000fe400080006ff */
[----:B------:R-:W-:Y:S01]  /*0b00*/  USHF.L.U64.HI UR7, UR5, 0x2, UR6 ;  /* 0x0000000205077899 */ /* 0x000fe20008010206 */
[----:B------:R-:W3:Y:S01]  /*0b10*/  LDCU.64 UR12, c[0x0][0x390] ;  /* 0x00007200ff0c77ac */ /* 0x000ee20008000a00 */
[----:B--2---:R-:W-:Y:S02]  /*0b20*/  UIADD3 UR16, UP0, UPT, UR8, UR16, URZ ;  /* 0x0000001008107290 */ /* 0x004fe4000ff1e0ff */
[----:B------:R-:W-:Y:S02]  /*0b30*/  UIADD3 UR18, UP1, UPT, UR8, UR18, URZ ;  /* 0x0000001208127290 */ /* 0x000fe4000ff3e0ff */
[----:B------:R-:W-:Y:S02]  /*0b40*/  UIADD3.X UR17, UPT, UPT, UR7, UR17, URZ, UP0, !UPT ;  /* 0x0000001107117290 */ /* 0x000fe400087fe4ff */
[----:B------:R-:W-:Y:S01]  /*0b50*/  UIADD3.X UR19, UPT, UPT, UR7, UR19, URZ, UP1, !UPT ;  /* 0x0000001307137290 */ /* 0x000fe20008ffe4ff */
[----:B------:R-:W-:Y:S01]  /*0b60*/  MOV R4, UR16 ;  /* 0x0000001000047c02 */ /* 0x000fe20008000f00 */
[----:B-1----:R-:W-:-:S02]  /*0b70*/  IMAD.U32 R6, RZ, RZ, UR18 ;  /* 0x00000012ff067e24 */ /* 0x002fc4000f8e00ff */
[----:B------:R-:W-:Y:S02]  /*0b80*/  MOV R5, UR17 ;  /* 0x0000001100057c02 */ /* 0x000fe40008000f00 */
[----:B------:R-:W-:-:S03]  /*0b90*/  IMAD.U32 R7, RZ, RZ, UR19 ;  /* 0x00000013ff077e24 */ /* 0x000fc6000f8e00ff */
[----:B------:R-:W2:Y:S04]  /*0ba0*/  LDG.E R0, desc[UR14][R4.64] ;  /* 0x0000000e04007981 */ /* 0x000ea8000c1e1900 */
[----:B0-----:R-:W2:Y:S01]  /*0bb0*/  LDG.E R9, desc[UR14][R6.64] ;  /* 0x0000000e06097981 */ /* 0x001ea2000c1e1900 */
[----:B---3--:R-:W-:-:S04]  /*0bc0*/  UIADD3 UR12, UP0, UPT, UR8, UR12, URZ ;  /* 0x0000000c080c7290 */ /* 0x008fc8000ff1e0ff */
[----:B------:R-:W-:Y:S02]  /*0bd0*/  UIADD3.X UR13, UPT, UPT, UR7, UR13, URZ, UP0, !UPT ;  /* 0x0000000d070d7290 */ /* 0x000fe400087fe4ff */
[----:B------:R-:W-:-:S04]  /*0be0*/  MOV R2, UR12 ;  /* 0x0000000c00027c02 */ /* 0x000fc80008000f00 */
[----:B------:R-:W-:Y:S01]  /*0bf0*/  IMAD.U32 R3, RZ, RZ, UR13 ;  /* 0x0000000dff037e24 */ /* 0x000fe2000f8e00ff */
[----:B--2---:R-:W-:-:S05]  /*0c00*/  IADD3 R9, PT, PT, R0, R9, RZ ;  /* 0x0000000900097210 */ /* 0x004fca0007ffe0ff */
[----:B------:R2:W-:Y:S04]  /*0c10*/  STG.E desc[UR14][R2.64], R9 ;  /* 0x0000000902007986 */ /* 0x0005e8000c10190e */
[----:B------:R-:W3:Y:S04]  /*0c20*/  LDG.E R0, desc[UR14][R4.64+0x4] ;  /* 0x0000040e04007981 */ /* 0x000ee8000c1e1900 */
[----:B------:R-:W3:Y:S02]  /*0c30*/  LDG.E R11, desc[UR14][R6.64+0x4] ;  /* 0x0000040e060b7981 */ /* 0x000ee4000c1e1900 */
[----:B---3--:R-:W-:-:S05]  /*0c40*/  IMAD.IADD R11, R0, 0x1, R11 ;  /* 0x00000001000b7824 */ /* 0x008fca00078e020b */
[----:B------:R2:W-:Y:S04]  /*0c50*/  STG.E desc[UR14][R2.64+0x4], R11 ;  /* 0x0000040b02007986 */ /* 0x0005e8000c10190e */
[----:B------:R-:W3:Y:S04]  /*0c60*/  LDG.E R0, desc[UR14][R4.64+0x8] ;  /* 0x0000080e04007981 */ /* 0x000ee8000c1e1900 */
[----:B------:R-:W3:Y:S02]  /*0c70*/  LDG.E R13, desc[UR14][R6.64+0x8] ;  /* 0x0000080e060d7981 */ /* 0x000ee4000c1e1900 */
[----:B---3--:R-:W-:-:S05]  /*0c80*/  IADD3 R13, PT, PT, R0, R13, RZ ;  /* 0x0000000d000d7210 */ /* 0x008fca0007ffe0ff */
[----:B------:R2:W-:Y:S04]  /*0c90*/  STG.E desc[UR14][R2.64+0x8], R13 ;  /* 0x0000080d02007986 */ /* 0x0005e8000c10190e */
[----:B------:R-:W3:Y:S04]  /*0ca0*/  LDG.E R0, desc[UR14][R4.64+0xc] ;  /* 0x00000c0e04007981 */ /* 0x000ee8000c1e1900 */
[----:B------:R-:W3:Y:S01]  /*0cb0*/  LDG.E R15, desc[UR14][R6.64+0xc] ;  /* 0x00000c0e060f7981 */ /* 0x000ee2000c1e1900 */
[----:B------:R-:W-:-:S04]  /*0cc0*/  UIADD3 UR5, UP0, UPT, UR5, 0x4, URZ ;  /* 0x0000000405057890 */ /* 0x000fc8000ff1e0ff */
[----:B------:R-:W-:Y:S01]  /*0cd0*/  UIADD3.X UR6, UPT, UPT, URZ, UR6, URZ, UP0, !UPT ;  /* 0x00000006ff067290 */ /* 0x000fe200087fe4ff */
[----:B---3--:R-:W-:-:S05]  /*0ce0*/  IMAD.IADD R15, R0, 0x1, R15 ;  /* 0x00000001000f7824 */ /* 0x008fca00078e020f */
[----:B------:R2:W-:Y:S06]  /*0cf0*/  STG.E desc[UR14][R2.64+0xc], R15 ;  /* 0x00000c0f02007986 */ /* 0x0005ec000c10190e */
.L_x_3:
[----:B------:R-:W-:Y:S05]  /*0d00*/  @!P0 EXIT ;  /* 0x000000000000894d */ /* 0x000fea0003800000 */
[----:B------:R-:W3:Y:S01]  /*0d10*/  LDCU.128 UR16, c[0x0][0x380] ;  /* 0x00007000ff1077ac */ /* 0x000ee20008000c00 */
[----:B------:R-:W4:Y:S01]  /*0d20*/  LDCU.64 UR12, c[0x0][0x390] ;  /* 0x00007200ff0c77ac */ /* 0x000f220008000a00 */
[----:B------:R-:W-:Y:S02]  /*0d30*/  USHF.L.U32 UR9, UR5, 0x2, URZ ;  /* 0x0000000205097899 */ /* 0x000fe400080006ff */
[----:B------:R-:W-:Y:S02]  /*0d40*/  USHF.L.U64.HI UR10, UR5, 0x2, UR6 ;  /* 0x00000002050a7899 */ /* 0x000fe40008010206 */
[----:B---3--:R-:W-:Y:S02]  /*0d50*/  UIADD3 UR7, UP1, UPT, UR9, UR18, URZ ;  /* 0x0000001209077290 */ /* 0x008fe4000ff3e0ff */
[----:B------:R-:W-:Y:S02]  /*0d60*/  UIADD3 UR5, UP2, UPT, UR9, UR16, URZ ;  /* 0x0000001009057290 */ /* 0x000fe4000ff5e0ff */
[----:B----4-:R-:W-:-:S02]  /*0d70*/  UIADD3 UR9, UP0, UPT, UR9, UR12, URZ ;  /* 0x0000000c09097290 */ /* 0x010fc4000ff1e0ff */
[----:B------:R-:W-:Y:S02]  /*0d80*/  UIADD3.X UR8, UPT, UPT, UR10, UR19, URZ, UP1, !UPT ;  /* 0x000000130a087290 */ /* 0x000fe40008ffe4ff */
[----:B------:R-:W-:Y:S02]  /*0d90*/  UIADD3.X UR6, UPT, UPT, UR10, UR17, URZ, UP2, !UPT ;  /* 0x000000110a067290 */ /* 0x000fe400097fe4ff */
[----:B------:R-:W-:-:S12]  /*0da0*/  UIADD3.X UR10, UPT, UPT, UR10, UR13, URZ, UP0, !UPT ;  /* 0x0000000d0a0a7290 */ /* 0x000fd800087fe4ff */
.L_x_4:
[----:B0-2---:R-:W-:Y:S01]  /*0db0*/  MOV R2, UR5 ;  /* 0x0000000500027c02 */ /* 0x005fe20008000f00 */
[----:B------:R-:W-:Y:S01]  /*0dc0*/  IMAD.U32 R5, RZ, RZ, UR8 ;  /* 0x00000008ff057e24 */ /* 0x000fe2000f8e00ff */
[----:B------:R-:W-:Y:S01]  /*0dd0*/  MOV R4, UR7 ;  /* 0x0000000700047c02 */ /* 0x000fe20008000f00 */
[----:B------:R-:W-:-:S04]  /*0de0*/  IMAD.U32 R3, RZ, RZ, UR6 ;  /* 0x00000006ff037e24 */ /* 0x000fc8000f8e00ff */
[----:B------:R-:W2:Y:S04]  /*0df0*/  LDG.E R5, desc[UR14][R4.64] ;  /* 0x0000000e04057981 */ /* 0x000ea8000c1e1900 */
[----:B------:R-:W2:Y:S01]  /*0e00*/  LDG.E R2, desc[UR14][R2.64] ;  /* 0x0000000e02027981 */ /* 0x000ea2000c1e1900 */
[----:B-1-3--:R-:W-:Y:S01]  /*0e10*/  MOV R6, UR9 ;  /* 0x0000000900067c02 */ /* 0x00afe20008000f00 */
[----:B------:R-:W-:Y:S01]  /*0e20*/  IMAD.U32 R7, RZ, RZ, UR10 ;  /* 0x0000000aff077e24 */ /* 0x000fe2000f8e00ff */
[----:B------:R-:W-:-:S04]  /*0e30*/  UIADD3 UR11, UP0, UPT, UR11, -0x1, URZ ;  /* 0xffffffff0b0b7890 */ /* 0x000fc8000ff1e0ff */
[----:B------:R-:W-:Y:S02]  /*0e40*/  UIADD3.X UR4, UPT, UPT, UR4, -0x1, URZ, UP0, !UPT ;  /* 0xffffffff04047890 */ /* 0x000fe400087fe4ff */
[----:B------:R-:W-:-:S04]  /*0e50*/  UISETP.NE.U32.AND UP0, UPT, UR11, URZ, UPT ;  /* 0x000000ff0b00728c */ /* 0x000fc8000bf05070 */
[----:B------:R-:W-:Y:S02]  /*0e60*/  UISETP.NE.AND.EX UP0, UPT, UR4, URZ, UPT, UP0 ;  /* 0x000000ff0400728c */ /* 0x000fe4000bf05300 */
[----:B------:R-:W-:Y:S02]  /*0e70*/  UIADD3 UR9, UP1, UPT, UR9, 0x4, URZ ;  /* 0x0000000409097890 */ /* 0x000fe4000ff3e0ff */
[----:B------:R-:W-:Y:S02]  /*0e80*/  UIADD3 UR7, UP2, UPT, UR7, 0x4, URZ ;  /* 0x0000000407077890 */ /* 0x000fe4000ff5e0ff */
[----:B------:R-:W-:Y:S02]  /*0e90*/  UIADD3 UR5, UP3, UPT, UR5, 0x4, URZ ;  /* 0x0000000405057890 */ /* 0x000fe4000ff7e0ff */
[----:B------:R-:W-:Y:S02]  /*0ea0*/  UIADD3.X UR10, UPT, UPT, URZ, UR10, URZ, UP1, !UPT ;  /* 0x0000000aff0a7290 */ /* 0x000fe40008ffe4ff */
[----:B------:R-:W-:-:S02]  /*0eb0*/  UIADD3.X UR8, UPT, UPT, URZ, UR8, URZ, UP2, !UPT ;  /* 0x00000008ff087290 */ /* 0x000fc400097fe4ff */
[----:B------:R-:W-:Y:S01]  /*0ec0*/  UIADD3.X UR6, UPT, UPT, URZ, UR6, URZ, UP3, !UPT ;  /* 0x00000006ff067290 */ /* 0x000fe20009ffe4ff */
[----:B--2---:R-:W-:-:S05]  /*0ed0*/  IADD3 R9, PT, PT, R2, R5, RZ ;  /* 0x0000000502097210 */ /* 0x004fca0007ffe0ff */
[----:B------:R3:W-:Y:S01]  /*0ee0*/  STG.E desc[UR14][R6.64], R9 ;  /* 0x0000000906007986 */ /* 0x0007e2000c10190e */
[----:B------:R-:W-:Y:S05]  /*0ef0*/  BRA.U UP0, `(.L_x_4) ;  /* 0xfffffffd00ac7547 */ /* 0x000fea000b83ffff */
[----:B------:R-:W-:Y:S05]  /*0f00*/  EXIT ;  /* 0x000000000000794d */ /* 0x000fea0003800000 */
.L_x_5:
[----:B------:R-:W-:-:S00]  /*0f10*/  BRA `(.L_x_5) ;  /* 0xfffffffc00fc7947 */ /* 0x000fc0000383ffff */
[----:B------:R-:W-:-:S00]  /*0f20*/  NOP ;  /* 0x0000000000007918 */ /* 0x000fc00000000000 */
        /* <DEDUP_REMOVED lines=13> */
.L_x_6:


//--------------------- .nv.shared.reserved.0     --------------------------
	.section	.nv.shared.reserved.0,"aw",@nobits
	.weak		__nv_reservedSMEM_offset_0_alias
	.size		__nv_reservedSMEM_offset_0_alias, 0, 64
	.other		__nv_reservedSMEM_offset_0_alias,@"STO_CUDA_RESERVED_SHARED STV_DEFAULT"
__nv_reservedSMEM_offset_0_alias:
	.zero		0
	.zero		64


//--------------------- .nv.constant0._Z9addKernelIiEvPT_S1_S1_m --------------------------
	.section	.nv.constant0._Z9addKernelIiEvPT_S1_S1_m,"a",@progbits
	.sectionflags	@""
	.align	4
.nv.constant0._Z9addKernelIiEvPT_S1_S1_m:
	.zero		928


//--------------------- SYMBOLS --------------------------

	.type		.nv.reservedSmem.offset0,@object
	.size		.nv.reservedSmem.offset0,0x4
